//
// Generated by NVIDIA NVVM Compiler
//
// Compiler Build ID: CL-36424714
// Cuda compilation tools, release 13.0, V13.0.88
// Based on NVVM 20.0.0
//

.version 9.0
.target sm_100
.address_size 64

	// .globl	_Z7kernel1PhPjS0_S0_
.global .align 4 .u32 t11;
.global .align 4 .u32 t12;

.visible .entry _Z7kernel1PhPjS0_S0_(
	.param .u64 .ptr .align 1 _Z7kernel1PhPjS0_S0__param_0,
	.param .u64 .ptr .align 1 _Z7kernel1PhPjS0_S0__param_1,
	.param .u64 .ptr .align 1 _Z7kernel1PhPjS0_S0__param_2,
	.param .u64 .ptr .align 1 _Z7kernel1PhPjS0_S0__param_3
)
{
	.reg .pred 	%p<2>;
	.reg .b16 	%rs<2>;
	.reg .b32 	%r<13>;
	.reg .b64 	%rd<16>;

	ld.param.u64 	%rd1, [_Z7kernel1PhPjS0_S0__param_0];
	ld.param.u64 	%rd2, [_Z7kernel1PhPjS0_S0__param_1];
	ld.param.u64 	%rd3, [_Z7kernel1PhPjS0_S0__param_2];
	ld.param.u64 	%rd4, [_Z7kernel1PhPjS0_S0__param_3];
	cvta.to.global.u64 	%rd5, %rd3;
	cvta.to.global.u64 	%rd6, %rd4;
	mov.u32 	%r1, %tid.x;
	mul.wide.u32 	%rd7, %r1, 4;
	add.s64 	%rd8, %rd6, %rd7;
	ld.global.u32 	%r2, [%rd8];
	add.s64 	%rd9, %rd5, %rd7;
	st.global.u32 	[%rd9], %r2;
	setp.lt.u32 	%p1, %r1, 8;
	@%p1 bra 	$L__BB0_2;
	cvta.to.global.u64 	%rd10, %rd1;
	cvta.to.global.u64 	%rd11, %rd2;
	shl.b32 	%r3, %r1, 2;
	cvt.u64.u32 	%rd12, %r3;
	add.s64 	%rd13, %rd10, %rd12;
	ld.global.u8 	%r4, [%rd13+3];
	ld.global.u8 	%rs1, [%rd13+2];
	mul.wide.u16 	%r5, %rs1, 256;
	or.b32  	%r6, %r5, %r4;
	ld.global.u8 	%r7, [%rd13+1];
	shl.b32 	%r8, %r7, 16;
	or.b32  	%r9, %r6, %r8;
	ld.global.u8 	%r10, [%rd13];
	shl.b32 	%r11, %r10, 24;
	or.b32  	%r12, %r9, %r11;
	add.s64 	%rd15, %rd11, %rd7;
	st.global.u32 	[%rd15], %r12;
$L__BB0_2:
	ret;

}
	// .globl	_Z7kernel2PjS_S_
.visible .entry _Z7kernel2PjS_S_(
	.param .u64 .ptr .align 1 _Z7kernel2PjS_S__param_0,
	.param .u64 .ptr .align 1 _Z7kernel2PjS_S__param_1,
	.param .u64 .ptr .align 1 _Z7kernel2PjS_S__param_2
)
{
	.reg .pred 	%p<2>;
	.reg .b32 	%r<61>;
	.reg .b64 	%rd<21>;

	ld.param.u64 	%rd4, [_Z7kernel2PjS_S__param_0];
	ld.param.u64 	%rd2, [_Z7kernel2PjS_S__param_1];
	ld.param.u64 	%rd3, [_Z7kernel2PjS_S__param_2];
	cvta.to.global.u64 	%rd1, %rd4;
	mov.u32 	%r1, %tid.x;
	setp.gt.u32 	%p1, %r1, 15;
	@%p1 bra 	$L__BB1_2;
	mul.wide.u32 	%rd5, %r1, 4;
	add.s64 	%rd6, %rd1, %rd5;
	ld.global.u32 	%r60, [%rd6];
	bra.uni 	$L__BB1_3;
$L__BB1_2:
	add.s32 	%r5, %r1, -2;
	mul.wide.u32 	%rd7, %r5, 4;
	add.s64 	%rd8, %rd1, %rd7;
	ld.global.u32 	%r6, [%rd8];
	shf.l.wrap.b32 	%r7, %r6, %r6, 15;
	shf.l.wrap.b32 	%r8, %r6, %r6, 13;
	xor.b32  	%r9, %r7, %r8;
	shr.u32 	%r10, %r6, 10;
	xor.b32  	%r11, %r9, %r10;
	add.s32 	%r12, %r1, -7;
	mul.wide.u32 	%rd9, %r12, 4;
	add.s64 	%rd10, %rd1, %rd9;
	ld.global.u32 	%r13, [%rd10];
	add.s32 	%r14, %r11, %r13;
	add.s32 	%r15, %r1, -15;
	mul.wide.u32 	%rd11, %r15, 4;
	add.s64 	%rd12, %rd1, %rd11;
	ld.global.u32 	%r16, [%rd12];
	shf.l.wrap.b32 	%r17, %r16, %r16, 25;
	shf.l.wrap.b32 	%r18, %r16, %r16, 14;
	xor.b32  	%r19, %r17, %r18;
	shr.u32 	%r20, %r16, 3;
	xor.b32  	%r21, %r19, %r20;
	add.s32 	%r22, %r1, -16;
	mul.wide.u32 	%rd13, %r22, 4;
	add.s64 	%rd14, %rd1, %rd13;
	ld.global.u32 	%r23, [%rd14];
	add.s32 	%r24, %r14, %r23;
	add.s32 	%r60, %r24, %r21;
	mul.wide.u32 	%rd15, %r1, 4;
	add.s64 	%rd16, %rd1, %rd15;
	st.global.u32 	[%rd16], %r60;
$L__BB1_3:
	cvta.to.global.u64 	%rd17, %rd2;
	cvta.to.global.u64 	%rd18, %rd3;
	ld.global.u32 	%r25, [%rd17+28];
	ld.global.u32 	%r26, [%rd17+16];
	shf.l.wrap.b32 	%r27, %r26, %r26, 26;
	shf.l.wrap.b32 	%r28, %r26, %r26, 21;
	xor.b32  	%r29, %r27, %r28;
	shf.l.wrap.b32 	%r30, %r26, %r26, 7;
	xor.b32  	%r31, %r29, %r30;
	add.s32 	%r32, %r31, %r25;
	ld.global.u32 	%r33, [%rd17+20];
	and.b32  	%r34, %r33, %r26;
	not.b32 	%r35, %r26;
	ld.global.u32 	%r36, [%rd17+24];
	and.b32  	%r37, %r36, %r35;
	or.b32  	%r38, %r37, %r34;
	mul.wide.u32 	%rd19, %r1, 4;
	add.s64 	%rd20, %rd18, %rd19;
	ld.global.u32 	%r39, [%rd20];
	add.s32 	%r40, %r32, %r39;
	add.s32 	%r41, %r40, %r38;
	add.s32 	%r42, %r41, %r60;
	st.global.u32 	[t11], %r42;
	ld.global.u32 	%r43, [%rd17];
	shf.l.wrap.b32 	%r44, %r43, %r43, 30;
	shf.l.wrap.b32 	%r45, %r43, %r43, 19;
	xor.b32  	%r46, %r44, %r45;
	shf.l.wrap.b32 	%r47, %r43, %r43, 10;
	xor.b32  	%r48, %r46, %r47;
	ld.global.u32 	%r49, [%rd17+4];
	ld.global.u32 	%r50, [%rd17+8];
	xor.b32  	%r51, %r50, %r49;
	and.b32  	%r52, %r51, %r43;
	and.b32  	%r53, %r49, %r50;
	xor.b32  	%r54, %r52, %r53;
	add.s32 	%r55, %r54, %r48;
	st.global.u32 	[t12], %r55;
	st.global.u32 	[%rd17+28], %r36;
	st.global.u32 	[%rd17+24], %r33;
	st.global.u32 	[%rd17+20], %r26;
	ld.global.u32 	%r56, [%rd17+12];
	add.s32 	%r57, %r42, %r56;
	st.global.u32 	[%rd17+16], %r57;
	st.global.u32 	[%rd17+12], %r50;
	st.global.u32 	[%rd17+8], %r49;
	ld.global.u32 	%r58, [%rd17];
	st.global.u32 	[%rd17+4], %r58;
	add.s32 	%r59, %r55, %r42;
	st.global.u32 	[%rd17], %r59;
	ret;

}
	// .globl	_Z7kernel3PjS_
.visible .entry _Z7kernel3PjS_(
	.param .u64 .ptr .align 1 _Z7kernel3PjS__param_0,
	.param .u64 .ptr .align 1 _Z7kernel3PjS__param_1
)
{
	.reg .b32 	%r<5>;
	.reg .b64 	%rd<8>;

	ld.param.u64 	%rd1, [_Z7kernel3PjS__param_0];
	ld.param.u64 	%rd2, [_Z7kernel3PjS__param_1];
	cvta.to.global.u64 	%rd3, %rd2;
	cvta.to.global.u64 	%rd4, %rd1;
	mov.u32 	%r1, %tid.x;
	mul.wide.u32 	%rd5, %r1, 4;
	add.s64 	%rd6, %rd4, %rd5;
	ld.global.u32 	%r2, [%rd6];
	add.s64 	%rd7, %rd3, %rd5;
	ld.global.u32 	%r3, [%rd7];
	add.s32 	%r4, %r3, %r2;
	st.global.u32 	[%rd7], %r4;
	ret;

}


// ===== COMPILED SASS (sm_100) =====

	.target	sm_100

	.elftype	@"ET_EXEC"


//--------------------- .note.nv.tkinfo           --------------------------
	.section	.note.nv.tkinfo,"",@"SHT_NOTE"
	.sectionflags	@"SHF_NOTE_NV_TKINFO"
	.tkinfo
        /*0018*/ 	.word	0x00000002
        /*0030*/ 	.string	""
        /*0030*/ 	.string	"ptxas"
        /*0030*/ 	.string	"Cuda compilation tools, release 13.0, V13.0.88"
        /*0030*/ 	.string	"Build cuda_13.0.r13.0/compiler.36424714_0"
        /*0030*/ 	.string	"-arch sm_100 -m 64 "



//--------------------- .note.nv.cuinfo           --------------------------
	.section	.note.nv.cuinfo,"",@"SHT_NOTE"
	.sectionflags	@"SHF_NOTE_NV_CUINFO"
        /*0018*/ 	.short	0x0002
        /*001a*/ 	.short	0x0064
        /*001c*/ 	.short	0x0082
	.zero		2


//--------------------- .nv.info                  --------------------------
	.section	.nv.info,"",@"SHT_CUDA_INFO"
	.align	4


	//----- nvinfo : EIATTR_REGCOUNT
	.align		4
        /*0000*/ 	.byte	0x04, 0x2f
        /*0002*/ 	.short	(.L_3 - .L_2)
	.align		4
.L_2:
        /*0004*/ 	.word	index@(_Z7kernel1PhPjS0_S0_)
        /*0008*/ 	.word	0x00000010


	//----- nvinfo : EIATTR_FRAME_SIZE
	.align		4
.L_3:
        /*000c*/ 	.byte	0x04, 0x11
        /*000e*/ 	.short	(.L_5 - .L_4)
	.align		4
.L_4:
        /*0010*/ 	.word	index@(_Z7kernel1PhPjS0_S0_)
        /*0014*/ 	.word	0x00000000


	//----- nvinfo : EIATTR_REGCOUNT
	.align		4
.L_5:
        /*0018*/ 	.byte	0x04, 0x2f
        /*001a*/ 	.short	(.L_7 - .L_6)
	.align		4
.L_6:
        /*001c*/ 	.word	index@(_Z7kernel2PjS_S_)
        /*0020*/ 	.word	0x00000018


	//----- nvinfo : EIATTR_FRAME_SIZE
	.align		4
.L_7:
        /*0024*/ 	.byte	0x04, 0x11
        /*0026*/ 	.short	(.L_9 - .L_8)
	.align		4
.L_8:
        /*0028*/ 	.word	index@(_Z7kernel2PjS_S_)
        /*002c*/ 	.word	0x00000000


	//----- nvinfo : EIATTR_REGCOUNT
	.align		4
.L_9:
        /*0030*/ 	.byte	0x04, 0x2f
        /*0032*/ 	.short	(.L_11 - .L_10)
	.align		4
.L_10:
        /*0034*/ 	.word	index@(_Z7kernel3PjS_)
        /*0038*/ 	.word	0x0000000a


	//----- nvinfo : EIATTR_FRAME_SIZE
	.align		4
.L_11:
        /*003c*/ 	.byte	0x04, 0x11
        /*003e*/ 	.short	(.L_13 - .L_12)
	.align		4
.L_12:
        /*0040*/ 	.word	index@(_Z7kernel3PjS_)
        /*0044*/ 	.word	0x00000000


	//----- nvinfo : EIATTR_MIN_STACK_SIZE
	.align		4
.L_13:
        /*0048*/ 	.byte	0x04, 0x12
        /*004a*/ 	.short	(.L_15 - .L_14)
	.align		4
.L_14:
        /*004c*/ 	.word	index@(_Z7kernel3PjS_)
        /*0050*/ 	.word	0x00000000


	//----- nvinfo : EIATTR_MIN_STACK_SIZE
	.align		4
.L_15:
        /*0054*/ 	.byte	0x04, 0x12
        /*0056*/ 	.short	(.L_17 - .L_16)
	.align		4
.L_16:
        /*0058*/ 	.word	index@(_Z7kernel2PjS_S_)
        /*005c*/ 	.word	0x00000000


	//----- nvinfo : EIATTR_MIN_STACK_SIZE
	.align		4
.L_17:
        /*0060*/ 	.byte	0x04, 0x12
        /*0062*/ 	.short	(.L_19 - .L_18)
	.align		4
.L_18:
        /*0064*/ 	.word	index@(_Z7kernel1PhPjS0_S0_)
        /*0068*/ 	.word	0x00000000
.L_19:


//--------------------- .nv.compat                --------------------------
	.section	.nv.compat,"",@"SHT_CUDA_COMPAT_INFO"
	.align	4
        /*0000*/ 	.byte	0x02, 0x09, 0x00, 0x00, 0x02, 0x02, 0x01, 0x00, 0x02, 0x05, 0x05, 0x00, 0x03, 0x07, 0x01, 0x01
        /*0010*/ 	.byte	0x02, 0x03, 0x00, 0x00, 0x02, 0x06, 0x01, 0x00, 0x04, 0x0b, 0x08, 0x00, 0x09, 0x00, 0x00, 0x00
        /*0020*/ 	.byte	0x00, 0x00, 0x00, 0x00


//--------------------- .nv.info._Z7kernel3PjS_   --------------------------
	.section	.nv.info._Z7kernel3PjS_,"",@"SHT_CUDA_INFO"
	.sectionflags	@""
	.align	4


	//----- nvinfo : EIATTR_CUDA_API_VERSION
	.align		4
        /*0000*/ 	.byte	0x04, 0x37
        /*0002*/ 	.short	(.L_21 - .L_20)
.L_20:
        /*0004*/ 	.word	0x00000082


	//----- nvinfo : EIATTR_KPARAM_INFO
	.align		4
.L_21:
        /*0008*/ 	.byte	0x04, 0x17
        /*000a*/ 	.short	(.L_23 - .L_22)
.L_22:
        /*000c*/ 	.word	0x00000000
        /*0010*/ 	.short	0x0001
        /*0012*/ 	.short	0x0008
        /*0014*/ 	.byte	0x00, 0xf5, 0x21, 0x00


	//----- nvinfo : EIATTR_KPARAM_INFO
	.align		4
.L_23:
        /*0018*/ 	.byte	0x04, 0x17
        /*001a*/ 	.short	(.L_25 - .L_24)
.L_24:
        /*001c*/ 	.word	0x00000000
        /*0020*/ 	.short	0x0000
        /*0022*/ 	.short	0x0000
        /*0024*/ 	.byte	0x00, 0xf5, 0x21, 0x00


	//----- nvinfo : EIATTR_SPARSE_MMA_MASK
	.align		4
.L_25:
        /*0028*/ 	.byte	0x03, 0x50
        /*002a*/ 	.short	0x0000


	//----- nvinfo : EIATTR_MAXREG_COUNT
	.align		4
        /*002c*/ 	.byte	0x03, 0x1b
        /*002e*/ 	.short	0x00ff


	//----- nvinfo : EIATTR_MERCURY_ISA_VERSION
	.align		4
        /*0030*/ 	.byte	0x03, 0x5f
        /*0032*/ 	.short	0x0101


	//----- nvinfo : EIATTR_VRC_CTA_INIT_COUNT
	.align		4
        /*0034*/ 	.byte	0x02, 0x4a
	.zero		1
	.zero		1


	//----- nvinfo : EIATTR_EXIT_INSTR_OFFSETS
	.align		4
        /*0038*/ 	.byte	0x04, 0x1c
        /*003a*/ 	.short	(.L_27 - .L_26)


	//   ....[0]....
.L_26:
        /*003c*/ 	.word	0x000000b0


	//----- nvinfo : EIATTR_CBANK_PARAM_SIZE
	.align		4
.L_27:
        /*0040*/ 	.byte	0x03, 0x19
        /*0042*/ 	.short	0x0010


	//----- nvinfo : EIATTR_PARAM_CBANK
	.align		4
        /*0044*/ 	.byte	0x04, 0x0a
        /*0046*/ 	.short	(.L_29 - .L_28)
	.align		4
.L_28:
        /*0048*/ 	.word	index@(.nv.constant0._Z7kernel3PjS_)
        /*004c*/ 	.short	0x0380
        /*004e*/ 	.short	0x0010


	//----- nvinfo : EIATTR_SW_WAR
	.align		4
.L_29:
        /*0050*/ 	.byte	0x04, 0x36
        /*0052*/ 	.short	(.L_31 - .L_30)
.L_30:
        /*0054*/ 	.word	0x00000008
.L_31:


//--------------------- .nv.info._Z7kernel2PjS_S_ --------------------------
	.section	.nv.info._Z7kernel2PjS_S_,"",@"SHT_CUDA_INFO"
	.sectionflags	@""
	.align	4


	//----- nvinfo : EIATTR_CUDA_API_VERSION
	.align		4
        /*0000*/ 	.byte	0x04, 0x37
        /*0002*/ 	.short	(.L_33 - .L_32)
.L_32:
        /*0004*/ 	.word	0x00000082


	//----- nvinfo : EIATTR_KPARAM_INFO
	.align		4
.L_33:
        /*0008*/ 	.byte	0x04, 0x17
        /*000a*/ 	.short	(.L_35 - .L_34)
.L_34:
        /*000c*/ 	.word	0x00000000
        /*0010*/ 	.short	0x0002
        /*0012*/ 	.short	0x0010
        /*0014*/ 	.byte	0x00, 0xf5, 0x21, 0x00


	//----- nvinfo : EIATTR_KPARAM_INFO
	.align		4
.L_35:
        /*0018*/ 	.byte	0x04, 0x17
        /*001a*/ 	.short	(.L_37 - .L_36)
.L_36:
        /*001c*/ 	.word	0x00000000
        /*0020*/ 	.short	0x0001
        /*0022*/ 	.short	0x0008
        /*0024*/ 	.byte	0x00, 0xf5, 0x21, 0x00


	//----- nvinfo : EIATTR_KPARAM_INFO
	.align		4
.L_37:
        /*0028*/ 	.byte	0x04, 0x17
        /*002a*/ 	.short	(.L_39 - .L_38)
.L_38:
        /*002c*/ 	.word	0x00000000
        /*0030*/ 	.short	0x0000
        /*0032*/ 	.short	0x0000
        /*0034*/ 	.byte	0x00, 0xf5, 0x21, 0x00


	//----- nvinfo : EIATTR_SPARSE_MMA_MASK
	.align		4
.L_39:
        /*0038*/ 	.byte	0x03, 0x50
        /*003a*/ 	.short	0x0000


	//----- nvinfo : EIATTR_MAXREG_COUNT
	.align		4
        /*003c*/ 	.byte	0x03, 0x1b
        /*003e*/ 	.short	0x00ff


	//----- nvinfo : EIATTR_MERCURY_ISA_VERSION
	.align		4
        /*0040*/ 	.byte	0x03, 0x5f
        /*0042*/ 	.short	0x0101


	//----- nvinfo : EIATTR_VRC_CTA_INIT_COUNT
	.align		4
        /*0044*/ 	.byte	0x02, 0x4a
	.zero		1
	.zero		1


	//----- nvinfo : EIATTR_EXIT_INSTR_OFFSETS
	.align		4
        /*0048*/ 	.byte	0x04, 0x1c
        /*004a*/ 	.short	(.L_41 - .L_40)


	//   ....[0]....
.L_40:
        /*004c*/ 	.word	0x000004b0


	//----- nvinfo : EIATTR_CRS_STACK_SIZE
	.align		4
.L_41:
        /*0050*/ 	.byte	0x04, 0x1e
        /*0052*/ 	.short	(.L_43 - .L_42)
.L_42:
        /*0054*/ 	.word	0x00000000


	//----- nvinfo : EIATTR_CBANK_PARAM_SIZE
	.align		4
.L_43:
        /*0058*/ 	.byte	0x03, 0x19
        /*005a*/ 	.short	0x0018


	//----- nvinfo : EIATTR_PARAM_CBANK
	.align		4
        /*005c*/ 	.byte	0x04, 0x0a
        /*005e*/ 	.short	(.L_45 - .L_44)
	.align		4
.L_44:
        /*0060*/ 	.word	index@(.nv.constant0._Z7kernel2PjS_S_)
        /*0064*/ 	.short	0x0380
        /*0066*/ 	.short	0x0018


	//----- nvinfo : EIATTR_SW_WAR
	.align		4
.L_45:
        /*0068*/ 	.byte	0x04, 0x36
        /*006a*/ 	.short	(.L_47 - .L_46)
.L_46:
        /*006c*/ 	.word	0x00000008
.L_47:


//--------------------- .nv.info._Z7kernel1PhPjS0_S0_ --------------------------
	.section	.nv.info._Z7kernel1PhPjS0_S0_,"",@"SHT_CUDA_INFO"
	.sectionflags	@""
	.align	4


	//----- nvinfo : EIATTR_CUDA_API_VERSION
	.align		4
        /*0000*/ 	.byte	0x04, 0x37
        /*0002*/ 	.short	(.L_49 - .L_48)
.L_48:
        /*0004*/ 	.word	0x00000082


	//----- nvinfo : EIATTR_KPARAM_INFO
	.align		4
.L_49:
        /*0008*/ 	.byte	0x04, 0x17
        /*000a*/ 	.short	(.L_51 - .L_50)
.L_50:
        /*000c*/ 	.word	0x00000000
        /*0010*/ 	.short	0x0003
        /*0012*/ 	.short	0x0018
        /*0014*/ 	.byte	0x00, 0xf5, 0x21, 0x00


	//----- nvinfo : EIATTR_KPARAM_INFO
	.align		4
.L_51:
        /*0018*/ 	.byte	0x04, 0x17
        /*001a*/ 	.short	(.L_53 - .L_52)
.L_52:
        /*001c*/ 	.word	0x00000000
        /*0020*/ 	.short	0x0002
        /*0022*/ 	.short	0x0010
        /*0024*/ 	.byte	0x00, 0xf5, 0x21, 0x00


	//----- nvinfo : EIATTR_KPARAM_INFO
	.align		4
.L_53:
        /*0028*/ 	.byte	0x04, 0x17
        /*002a*/ 	.short	(.L_55 - .L_54)
.L_54:
        /*002c*/ 	.word	0x00000000
        /*0030*/ 	.short	0x0001
        /*0032*/ 	.short	0x0008
        /*0034*/ 	.byte	0x00, 0xf5, 0x21, 0x00


	//----- nvinfo : EIATTR_KPARAM_INFO
	.align		4
.L_55:
        /*0038*/ 	.byte	0x04, 0x17
        /*003a*/ 	.short	(.L_57 - .L_56)
.L_56:
        /*003c*/ 	.word	0x00000000
        /*0040*/ 	.short	0x0000
        /*0042*/ 	.short	0x0000
        /*0044*/ 	.byte	0x00, 0xf5, 0x21, 0x00


	//----- nvinfo : EIATTR_SPARSE_MMA_MASK
	.align		4
.L_57:
        /*0048*/ 	.byte	0x03, 0x50
        /*004a*/ 	.short	0x0000


	//----- nvinfo : EIATTR_MAXREG_COUNT
	.align		4
        /*004c*/ 	.byte	0x03, 0x1b
        /*004e*/ 	.short	0x00ff


	//----- nvinfo : EIATTR_MERCURY_ISA_VERSION
	.align		4
        /*0050*/ 	.byte	0x03, 0x5f
        /*0052*/ 	.short	0x0101


	//----- nvinfo : EIATTR_VRC_CTA_INIT_COUNT
	.align		4
        /*0054*/ 	.byte	0x02, 0x4a
	.zero		1
	.zero		1


	//----- nvinfo : EIATTR_EXIT_INSTR_OFFSETS
	.align		4
        /*0058*/ 	.byte	0x04, 0x1c
        /*005a*/ 	.short	(.L_59 - .L_58)


	//   ....[0]....
.L_58:
        /*005c*/ 	.word	0x000000a0


	//   ....[1]....
        /*0060*/ 	.word	0x00000180


	//----- nvinfo : EIATTR_CBANK_PARAM_SIZE
	.align		4
.L_59:
        /*0064*/ 	.byte	0x03, 0x19
        /*0066*/ 	.short	0x0020


	//----- nvinfo : EIATTR_PARAM_CBANK
	.align		4
        /*0068*/ 	.byte	0x04, 0x0a
        /*006a*/ 	.short	(.L_61 - .L_60)
	.align		4
.L_60:
        /*006c*/ 	.word	index@(.nv.constant0._Z7kernel1PhPjS0_S0_)
        /*0070*/ 	.short	0x0380
        /*0072*/ 	.short	0x0020


	//----- nvinfo : EIATTR_SW_WAR
	.align		4
.L_61:
        /*0074*/ 	.byte	0x04, 0x36
        /*0076*/ 	.short	(.L_63 - .L_62)
.L_62:
        /*0078*/ 	.word	0x00000008
.L_63:


//--------------------- .nv.callgraph             --------------------------
	.section	.nv.callgraph,"",@"SHT_CUDA_CALLGRAPH"
	.align	4
	.sectionentsize	8
	.align		4
        /*0000*/ 	.word	0x00000000
	.align		4
        /*0004*/ 	.word	0xffffffff
	.align		4
        /*0008*/ 	.word	0x00000000
	.align		4
        /*000c*/ 	.word	0xfffffffe
	.align		4
        /*0010*/ 	.word	0x00000000
	.align		4
        /*0014*/ 	.word	0xfffffffd
	.align		4
        /*0018*/ 	.word	0x00000000
	.align		4
        /*001c*/ 	.word	0xfffffffc


//--------------------- .nv.constant4             --------------------------
	.section	.nv.constant4,"a",@progbits
	.align	8
	.align		8
.nv.constant4:
        /*0000*/ 	.dword	t11
	.align		8
        /*0008*/ 	.dword	t12


//--------------------- .text._Z7kernel3PjS_      --------------------------
	.section	.text._Z7kernel3PjS_,"ax",@progbits
	.align	128
        .global         _Z7kernel3PjS_
        .type           _Z7kernel3PjS_,@function
        .size           _Z7kernel3PjS_,(.L_x_5 - _Z7kernel3PjS_)
        .other          _Z7kernel3PjS_,@"STO_CUDA_ENTRY STV_DEFAULT"
_Z7kernel3PjS_:
.text._Z7kernel3PjS_:
[----:B------:R-:W-:Y:S01]  /*0000*/  LDC R1, c[0x0][0x37c] ;  /* 0x0000df00ff017b82 */ /* 0x000fe20000000800 */
[----:B------:R-:W0:Y:S07]  /*0010*/  S2R R7, SR_TID.X ;  /* 0x0000000000077919 */ /* 0x000e2e0000002100 */
[----:B------:R-:W0:Y:S01]  /*0020*/  LDC.64 R2, c[0x0][0x380] ;  /* 0x0000e000ff027b82 */ /* 0x000e220000000a00 */
[----:B------:R-:W1:Y:S07]  /*0030*/  LDCU.64 UR4, c[0x0][0x358] ;  /* 0x00006b00ff0477ac */ /* 0x000e6e0008000a00 */
[----:B------:R-:W2:Y:S01]  /*0040*/  LDC.64 R4, c[0x0][0x388] ;  /* 0x0000e200ff047b82 */ /* 0x000ea20000000a00 */
[----:B0-----:R-:W-:-:S04]  /*0050*/  IMAD.WIDE.U32 R2, R7, 0x4, R2 ;  /* 0x0000000407027825 */ /* 0x001fc800078e0002 */
[----:B--2---:R-:W-:Y:S02]  /*0060*/  IMAD.WIDE.U32 R4, R7, 0x4, R4 ;  /* 0x0000000407047825 */ /* 0x004fe400078e0004 */
[----:B-1----:R-:W2:Y:S04]  /*0070*/  LDG.E R2, desc[UR4][R2.64] ;  /* 0x0000000402027981 */ /* 0x002ea8000c1e1900 */
[----:B------:R-:W2:Y:S02]  /*0080*/  LDG.E R7, desc[UR4][R4.64] ;  /* 0x0000000404077981 */ /* 0x000ea4000c1e1900 */
[----:B--2---:R-:W-:-:S05]  /*0090*/  IADD3 R7, PT, PT, R2, R7, RZ ;  /* 0x0000000702077210 */ /* 0x004fca0007ffe0ff */
[----:B------:R-:W-:Y:S01]  /*00a0*/  STG.E desc[UR4][R4.64], R7 ;  /* 0x0000000704007986 */ /* 0x000fe2000c101904 */
[----:B------:R-:W-:Y:S05]  /*00b0*/  EXIT ;  /* 0x000000000000794d */ /* 0x000fea0003800000 */
.L_x_0:
[----:B------:R-:W-:-:S00]  /*00c0*/  BRA `(.L_x_0) ;  /* 0xfffffffc00fc7947 */ /* 0x000fc0000383ffff */
[----:B------:R-:W-:-:S00]  /*00d0*/  NOP ;  /* 0x0000000000007918 */ /* 0x000fc00000000000 */
        /* <DEDUP_REMOVED lines=10> */
.L_x_5:


//--------------------- .text._Z7kernel2PjS_S_    --------------------------
	.section	.text._Z7kernel2PjS_S_,"ax",@progbits
	.align	128
        .global         _Z7kernel2PjS_S_
        .type           _Z7kernel2PjS_S_,@function
        .size           _Z7kernel2PjS_S_,(.L_x_6 - _Z7kernel2PjS_S_)
        .other          _Z7kernel2PjS_S_,@"STO_CUDA_ENTRY STV_DEFAULT"
_Z7kernel2PjS_S_:
.text._Z7kernel2PjS_S_:
[----:B------:R-:W-:Y:S01]  /*0000*/  LDC R1, c[0x0][0x37c] ;  /* 0x0000df00ff017b82 */ /* 0x000fe20000000800 */
[----:B------:R-:W0:Y:S01]  /*0010*/  S2R R7, SR_TID.X ;  /* 0x0000000000077919 */ /* 0x000e220000002100 */
[----:B------:R-:W1:Y:S06]  /*0020*/  LDCU.64 UR4, c[0x0][0x358] ;  /* 0x00006b00ff0477ac */ /* 0x000e6c0008000a00 */
[----:B------:R-:W2:Y:S08]  /*0030*/  LDC.64 R4, c[0x0][0x390] ;  /* 0x0000e400ff047b82 */ /* 0x000eb00000000a00 */
[----:B------:R-:W3:Y:S01]  /*0040*/  LDC.64 R2, c[0x0][0x388] ;  /* 0x0000e200ff027b82 */ /* 0x000ee20000000a00 */
[----:B0-----:R-:W-:-:S13]  /*0050*/  ISETP.GT.U32.AND P0, PT, R7, 0xf, PT ;  /* 0x0000000f0700780c */ /* 0x001fda0003f04070 */
[----:B------:R-:W0:Y:S02]  /*0060*/  @!P0 LDC.64 R8, c[0x0][0x380] ;  /* 0x0000e000ff088b82 */ /* 0x000e240000000a00 */
[----:B0-----:R-:W-:-:S05]  /*0070*/  @!P0 IMAD.WIDE.U32 R8, R7, 0x4, R8 ;  /* 0x0000000407088825 */ /* 0x001fca00078e0008 */
[----:B-1----:R0:W5:Y:S01]  /*0080*/  @!P0 LDG.E R13, desc[UR4][R8.64] ;  /* 0x00000004080d8981 */ /* 0x002162000c1e1900 */
[----:B------:R-:W-:Y:S04]  /*0090*/  BSSY.RECONVERGENT B0, `(.L_x_1) ;  /* 0x000001b000007945 */ /* 0x000fe80003800200 */
[----:B--23--:R-:W-:Y:S05]  /*00a0*/  @!P0 BRA `(.L_x_2) ;  /* 0x0000000000648947 */ /* 0x00cfea0003800000 */
[----:B0-----:R-:W0:Y:S01]  /*00b0*/  LDC.64 R8, c[0x0][0x380] ;  /* 0x0000e000ff087b82 */ /* 0x001e220000000a00 */
[C---:B------:R-:W-:Y:S02]  /*00c0*/  VIADD R11, R7.reuse, 0xfffffffe ;  /* 0xfffffffe070b7836 */ /* 0x040fe40000000000 */
[C---:B------:R-:W-:Y:S02]  /*00d0*/  VIADD R15, R7.reuse, 0xfffffff1 ;  /* 0xfffffff1070f7836 */ /* 0x040fe40000000000 */
[C---:B-----5:R-:W-:Y:S02]  /*00e0*/  VIADD R13, R7.reuse, 0xfffffff9 ;  /* 0xfffffff9070d7836 */ /* 0x060fe40000000000 */
[----:B------:R-:W-:Y:S02]  /*00f0*/  VIADD R17, R7, 0xfffffff0 ;  /* 0xfffffff007117836 */ /* 0x000fe40000000000 */
[----:B0-----:R-:W-:-:S04]  /*0100*/  IMAD.WIDE.U32 R10, R11, 0x4, R8 ;  /* 0x000000040b0a7825 */ /* 0x001fc800078e0008 */
[--C-:B------:R-:W-:Y:S02]  /*0110*/  IMAD.WIDE.U32 R14, R15, 0x4, R8.reuse ;  /* 0x000000040f0e7825 */ /* 0x100fe400078e0008 */
[----:B------:R-:W2:Y:S02]  /*0120*/  LDG.E R10, desc[UR4][R10.64] ;  /* 0x000000040a0a7981 */ /* 0x000ea4000c1e1900 */
[--C-:B------:R-:W-:Y:S02]  /*0130*/  IMAD.WIDE.U32 R12, R13, 0x4, R8.reuse ;  /* 0x000000040d0c7825 */ /* 0x100fe400078e0008 */
[----:B------:R-:W3:Y:S02]  /*0140*/  LDG.E R14, desc[UR4][R14.64] ;  /* 0x000000040e0e7981 */ /* 0x000ee4000c1e1900 */
[--C-:B------:R-:W-:Y:S02]  /*0150*/  IMAD.WIDE.U32 R16, R17, 0x4, R8.reuse ;  /* 0x0000000411107825 */ /* 0x100fe400078e0008 */
[----:B------:R-:W4:Y:S04]  /*0160*/  LDG.E R13, desc[UR4][R12.64] ;  /* 0x000000040c0d7981 */ /* 0x000f28000c1e1900 */
[----:B------:R-:W4:Y:S01]  /*0170*/  LDG.E R16, desc[UR4][R16.64] ;  /* 0x0000000410107981 */ /* 0x000f22000c1e1900 */
[----:B------:R-:W-:Y:S01]  /*0180*/  IMAD.WIDE.U32 R8, R7, 0x4, R8 ;  /* 0x0000000407087825 */ /* 0x000fe200078e0008 */
[----:B--2---:R-:W-:-:S02]  /*0190*/  SHF.L.W.U32.HI R0, R10, 0xf, R10 ;  /* 0x0000000f0a007819 */ /* 0x004fc40000010e0a */
[--C-:B------:R-:W-:Y:S02]  /*01a0*/  SHF.L.W.U32.HI R19, R10, 0xd, R10.reuse ;  /* 0x0000000d0a137819 */ /* 0x100fe40000010e0a */
[----:B------:R-:W-:Y:S02]  /*01b0*/  SHF.R.U32.HI R6, RZ, 0xa, R10 ;  /* 0x0000000aff067819 */ /* 0x000fe4000001160a */
[C-C-:B---3--:R-:W-:Y:S02]  /*01c0*/  SHF.L.W.U32.HI R18, R14.reuse, 0x19, R14.reuse ;  /* 0x000000190e127819 */ /* 0x148fe40000010e0e */
[--C-:B------:R-:W-:Y:S02]  /*01d0*/  SHF.L.W.U32.HI R11, R14, 0xe, R14.reuse ;  /* 0x0000000e0e0b7819 */ /* 0x100fe40000010e0e */
[----:B------:R-:W-:Y:S02]  /*01e0*/  SHF.R.U32.HI R10, RZ, 0x3, R14 ;  /* 0x00000003ff0a7819 */ /* 0x000fe4000001160e */
[----:B------:R-:W-:-:S02]  /*01f0*/  LOP3.LUT R0, R6, R0, R19, 0x96, !PT ;  /* 0x0000000006007212 */ /* 0x000fc400078e9613 */
[----:B------:R-:W-:Y:S02]  /*0200*/  LOP3.LUT R10, R10, R18, R11, 0x96, !PT ;  /* 0x000000120a0a7212 */ /* 0x000fe400078e960b */
[----:B----4-:R-:W-:-:S05]  /*0210*/  IADD3 R11, PT, PT, R16, R0, R13 ;  /* 0x00000000100b7210 */ /* 0x010fca0007ffe00d */
[----:B------:R-:W-:-:S05]  /*0220*/  IMAD.IADD R13, R10, 0x1, R11 ;  /* 0x000000010a0d7824 */ /* 0x000fca00078e020b */
[----:B------:R1:W-:Y:S02]  /*0230*/  STG.E desc[UR4][R8.64], R13 ;  /* 0x0000000d08007986 */ /* 0x0003e4000c101904 */
.L_x_2:
[----:B------:R-:W-:Y:S05]  /*0240*/  BSYNC.RECONVERGENT B0 ;  /* 0x0000000000007941 */ /* 0x000fea0003800200 */
.L_x_1:
[----:B01----:R-:W2:Y:S01]  /*0250*/  LDG.E R9, desc[UR4][R2.64+0x10] ;  /* 0x0000100402097981 */ /* 0x003ea2000c1e1900 */
[----:B------:R-:W-:-:S03]  /*0260*/  IMAD.WIDE.U32 R6, R7, 0x4, R4 ;  /* 0x0000000407067825 */ /* 0x000fc600078e0004 */
[----:B------:R-:W3:Y:S04]  /*0270*/  LDG.E R0, desc[UR4][R2.64+0x14] ;  /* 0x0000140402007981 */ /* 0x000ee8000c1e1900 */
[----:B------:R-:W4:Y:S04]  /*0280*/  LDG.E R6, desc[UR4][R6.64] ;  /* 0x0000000406067981 */ /* 0x000f28000c1e1900 */
[----:B------:R-:W3:Y:S04]  /*0290*/  LDG.E R11, desc[UR4][R2.64+0x18] ;  /* 0x00001804020b7981 */ /* 0x000ee8000c1e1900 */
[----:B------:R-:W4:Y:S01]  /*02a0*/  LDG.E R8, desc[UR4][R2.64+0x1c] ;  /* 0x00001c0402087981 */ /* 0x000f22000c1e1900 */
[----:B------:R-:W0:Y:S01]  /*02b0*/  LDC.64 R4, c[0x4][RZ] ;  /* 0x01000000ff047b82 */ /* 0x000e220000000a00 */
[----:B--2---:R-:W-:-:S02]  /*02c0*/  SHF.L.W.U32.HI R10, R9, 0x1a, R9 ;  /* 0x0000001a090a7819 */ /* 0x004fc40000010e09 */
[C-C-:B------:R-:W-:Y:S02]  /*02d0*/  SHF.L.W.U32.HI R15, R9.reuse, 0x15, R9.reuse ;  /* 0x00000015090f7819 */ /* 0x140fe40000010e09 */
[----:B------:R-:W-:-:S04]  /*02e0*/  SHF.L.W.U32.HI R12, R9, 0x7, R9 ;  /* 0x00000007090c7819 */ /* 0x000fc80000010e09 */
[----:B------:R-:W-:Y:S02]  /*02f0*/  LOP3.LUT R15, R12, R10, R15, 0x96, !PT ;  /* 0x0000000a0c0f7212 */ /* 0x000fe400078e960f */
[----:B---3--:R-:W-:Y:S02]  /*0300*/  LOP3.LUT R10, R0, R9, R11, 0xe2, !PT ;  /* 0x00000009000a7212 */ /* 0x008fe400078ee20b */
[----:B----4-:R-:W-:-:S04]  /*0310*/  IADD3 R8, PT, PT, R6, R15, R8 ;  /* 0x0000000f06087210 */ /* 0x010fc80007ffe008 */
[----:B-----5:R-:W-:-:S05]  /*0320*/  IADD3 R13, PT, PT, R13, R8, R10 ;  /* 0x000000080d0d7210 */ /* 0x020fca0007ffe00a */
[----:B0-----:R0:W-:Y:S04]  /*0330*/  STG.E desc[UR4][R4.64], R13 ;  /* 0x0000000d04007986 */ /* 0x0011e8000c101904 */
[----:B------:R-:W2:Y:S04]  /*0340*/  LDG.E R8, desc[UR4][R2.64] ;  /* 0x0000000402087981 */ /* 0x000ea8000c1e1900 */
[----:B------:R-:W3:Y:S04]  /*0350*/  LDG.E R17, desc[UR4][R2.64+0x4] ;  /* 0x0000040402117981 */ /* 0x000ee8000c1e1900 */
[----:B------:R-:W3:Y:S01]  /*0360*/  LDG.E R19, desc[UR4][R2.64+0x8] ;  /* 0x0000080402137981 */ /* 0x000ee2000c1e1900 */
[----:B------:R-:W1:Y:S01]  /*0370*/  LDC.64 R6, c[0x4][0x8] ;  /* 0x01000200ff067b82 */ /* 0x000e620000000a00 */
[----:B--2---:R-:W-:-:S02]  /*0380*/  SHF.L.W.U32.HI R10, R8, 0x1e, R8 ;  /* 0x0000001e080a7819 */ /* 0x004fc40000010e08 */
[C-C-:B------:R-:W-:Y:S02]  /*0390*/  SHF.L.W.U32.HI R15, R8.reuse, 0x13, R8.reuse ;  /* 0x00000013080f7819 */ /* 0x140fe40000010e08 */
[--C-:B------:R-:W-:Y:S02]  /*03a0*/  SHF.L.W.U32.HI R12, R8, 0xa, R8.reuse ;  /* 0x0000000a080c7819 */ /* 0x100fe40000010e08 */
[----:B---3--:R-:W-:Y:S02]  /*03b0*/  LOP3.LUT R21, R17, R19, R8, 0xe8, !PT ;  /* 0x0000001311157212 */ /* 0x008fe400078ee808 */
[----:B------:R-:W-:-:S05]  /*03c0*/  LOP3.LUT R10, R12, R10, R15, 0x96, !PT ;  /* 0x0000000a0c0a7212 */ /* 0x000fca00078e960f */
[----:B------:R-:W-:-:S05]  /*03d0*/  IMAD.IADD R10, R10, 0x1, R21 ;  /* 0x000000010a0a7824 */ /* 0x000fca00078e0215 */
[----:B-1----:R-:W-:Y:S04]  /*03e0*/  STG.E desc[UR4][R6.64], R10 ;  /* 0x0000000a06007986 */ /* 0x002fe8000c101904 */
[----:B0-----:R-:W2:Y:S04]  /*03f0*/  LDG.E R4, desc[UR4][R2.64+0xc] ;  /* 0x00000c0402047981 */ /* 0x001ea8000c1e1900 */
[----:B------:R-:W3:Y:S01]  /*0400*/  LDG.E R5, desc[UR4][R2.64] ;  /* 0x0000000402057981 */ /* 0x000ee2000c1e1900 */
[----:B------:R-:W-:-:S03]  /*0410*/  IMAD.IADD R15, R13, 0x1, R10 ;  /* 0x000000010d0f7824 */ /* 0x000fc600078e020a */
[----:B------:R-:W-:Y:S04]  /*0420*/  STG.E desc[UR4][R2.64+0x1c], R11 ;  /* 0x00001c0b02007986 */ /* 0x000fe8000c101904 */
[----:B------:R-:W-:Y:S04]  /*0430*/  STG.E desc[UR4][R2.64+0x18], R0 ;  /* 0x0000180002007986 */ /* 0x000fe8000c101904 */
[----:B------:R-:W-:Y:S04]  /*0440*/  STG.E desc[UR4][R2.64+0x14], R9 ;  /* 0x0000140902007986 */ /* 0x000fe8000c101904 */
[----:B------:R-:W-:Y:S04]  /*0450*/  STG.E desc[UR4][R2.64+0x8], R17 ;  /* 0x0000081102007986 */ /* 0x000fe8000c101904 */
[----:B------:R-:W-:Y:S04]  /*0460*/  STG.E desc[UR4][R2.64+0xc], R19 ;  /* 0x00000c1302007986 */ /* 0x000fe8000c101904 */
[----:B------:R-:W-:Y:S01]  /*0470*/  STG.E desc[UR4][R2.64], R15 ;  /* 0x0000000f02007986 */ /* 0x000fe2000c101904 */
[----:B--2---:R-:W-:-:S03]  /*0480*/  IMAD.IADD R13, R13, 0x1, R4 ;  /* 0x000000010d0d7824 */ /* 0x004fc600078e0204 */
[----:B---3--:R-:W-:Y:S04]  /*0490*/  STG.E desc[UR4][R2.64+0x4], R5 ;  /* 0x0000040502007986 */ /* 0x008fe8000c101904 */
[----:B------:R-:W-:Y:S01]  /*04a0*/  STG.E desc[UR4][R2.64+0x10], R13 ;  /* 0x0000100d02007986 */ /* 0x000fe2000c101904 */
[----:B------:R-:W-:Y:S05]  /*04b0*/  EXIT ;  /* 0x000000000000794d */ /* 0x000fea0003800000 */
.L_x_3:
        /* <DEDUP_REMOVED lines=12> */
.L_x_6:


//--------------------- .text._Z7kernel1PhPjS0_S0_ --------------------------
	.section	.text._Z7kernel1PhPjS0_S0_,"ax",@progbits
	.align	128
        .global         _Z7kernel1PhPjS0_S0_
        .type           _Z7kernel1PhPjS0_S0_,@function
        .size           _Z7kernel1PhPjS0_S0_,(.L_x_7 - _Z7kernel1PhPjS0_S0_)
        .other          _Z7kernel1PhPjS0_S0_,@"STO_CUDA_ENTRY STV_DEFAULT"
_Z7kernel1PhPjS0_S0_:
.text._Z7kernel1PhPjS0_S0_:
[----:B------:R-:W-:Y:S01]  /*0000*/  LDC R1, c[0x0][0x37c] ;  /* 0x0000df00ff017b82 */ /* 0x000fe20000000800 */
[----:B------:R-:W0:Y:S07]  /*0010*/  S2R R13, SR_TID.X ;  /* 0x00000000000d7919 */ /* 0x000e2e0000002100 */
[----:B------:R-:W0:Y:S01]  /*0020*/  LDC.64 R2, c[0x0][0x398] ;  /* 0x0000e600ff027b82 */ /* 0x000e220000000a00 */
[----:B------:R-:W1:Y:S07]  /*0030*/  LDCU.64 UR4, c[0x0][0x358] ;  /* 0x00006b00ff0477ac */ /* 0x000e6e0008000a00 */
[----:B------:R-:W2:Y:S01]  /*0040*/  LDC.64 R4, c[0x0][0x390] ;  /* 0x0000e400ff047b82 */ /* 0x000ea20000000a00 */
[----:B0-----:R-:W-:-:S06]  /*0050*/  IMAD.WIDE.U32 R2, R13, 0x4, R2 ;  /* 0x000000040d027825 */ /* 0x001fcc00078e0002 */
[----:B-1----:R-:W3:Y:S01]  /*0060*/  LDG.E R3, desc[UR4][R2.64] ;  /* 0x0000000402037981 */ /* 0x002ee2000c1e1900 */
[C---:B------:R-:W-:Y:S01]  /*0070*/  ISETP.GE.U32.AND P0, PT, R13.reuse, 0x8, PT ;  /* 0x000000080d00780c */ /* 0x040fe20003f06070 */
[----:B--2---:R-:W-:-:S05]  /*0080*/  IMAD.WIDE.U32 R4, R13, 0x4, R4 ;  /* 0x000000040d047825 */ /* 0x004fca00078e0004 */
[----:B---3--:R0:W-:Y:S07]  /*0090*/  STG.E desc[UR4][R4.64], R3 ;  /* 0x0000000304007986 */ /* 0x0081ee000c101904 */
[----:B------:R-:W-:Y:S05]  /*00a0*/  @!P0 EXIT ;  /* 0x000000000000894d */ /* 0x000fea0003800000 */
[----:B------:R-:W1:Y:S01]  /*00b0*/  LDCU.64 UR6, c[0x0][0x380] ;  /* 0x00007000ff0677ac */ /* 0x000e620008000a00 */
[----:B0-----:R-:W0:Y:S01]  /*00c0*/  LDC.64 R4, c[0x0][0x388] ;  /* 0x0000e200ff047b82 */ /* 0x001e220000000a00 */
[----:B-1----:R-:W-:-:S04]  /*00d0*/  LEA R2, P0, R13, UR6, 0x2 ;  /* 0x000000060d027c11 */ /* 0x002fc8000f8010ff */
[----:B------:R-:W-:-:S05]  /*00e0*/  IADD3.X R3, PT, PT, RZ, UR7, RZ, P0, !PT ;  /* 0x00000007ff037c10 */ /* 0x000fca00087fe4ff */
[----:B------:R-:W2:Y:S04]  /*00f0*/  LDG.E.U8 R0, desc[UR4][R2.64+0x3] ;  /* 0x0000030402007981 */ /* 0x000ea8000c1e1100 */
[----:B------:R-:W2:Y:S04]  /*0100*/  LDG.E.U8 R7, desc[UR4][R2.64+0x2] ;  /* 0x0000020402077981 */ /* 0x000ea8000c1e1100 */
[----:B------:R-:W3:Y:S04]  /*0110*/  LDG.E.U8 R9, desc[UR4][R2.64+0x1] ;  /* 0x0000010402097981 */ /* 0x000ee8000c1e1100 */
[----:B------:R-:W4:Y:S01]  /*0120*/  LDG.E.U8 R11, desc[UR4][R2.64] ;  /* 0x00000004020b7981 */ /* 0x000f22000c1e1100 */
[----:B0-----:R-:W-:Y:S01]  /*0130*/  IMAD.WIDE.U32 R4, R13, 0x4, R4 ;  /* 0x000000040d047825 */ /* 0x001fe200078e0004 */
[----:B--2---:R-:W-:-:S04]  /*0140*/  LEA R0, R7, R0, 0x8 ;  /* 0x0000000007007211 */ /* 0x004fc800078e40ff */
[----:B---3--:R-:W-:-:S04]  /*0150*/  LEA R0, R9, R0, 0x10 ;  /* 0x0000000009007211 */ /* 0x008fc800078e80ff */
[----:B----4-:R-:W-:-:S05]  /*0160*/  LEA R11, R11, R0, 0x18 ;  /* 0x000000000b0b7211 */ /* 0x010fca00078ec0ff */
[----:B------:R-:W-:Y:S01]  /*0170*/  STG.E desc[UR4][R4.64], R11 ;  /* 0x0000000b04007986 */ /* 0x000fe2000c101904 */
[----:B------:R-:W-:Y:S05]  /*0180*/  EXIT ;  /* 0x000000000000794d */ /* 0x000fea0003800000 */
.L_x_4:
        /* <DEDUP_REMOVED lines=15> */
.L_x_7:


//--------------------- .nv.shared.reserved.0     --------------------------
	.section	.nv.shared.reserved.0,"aw",@nobits
	.weak		__nv_reservedSMEM_offset_0_alias
	.size		__nv_reservedSMEM_offset_0_alias, 0, 64
	.other		__nv_reservedSMEM_offset_0_alias,@"STO_CUDA_RESERVED_SHARED STV_DEFAULT"
__nv_reservedSMEM_offset_0_alias:
	.zero		0
	.zero		64


//--------------------- .nv.global                --------------------------
	.section	.nv.global,"aw",@nobits
	.align	4
.nv.global:
	.type		t11,@object
	.size		t11,(t12 - t11)
t11:
	.zero		4
	.type		t12,@object
	.size		t12,(.L_1 - t12)
t12:
	.zero		4
.L_1:


//--------------------- .nv.constant0._Z7kernel3PjS_ --------------------------
	.section	.nv.constant0._Z7kernel3PjS_,"a",@progbits
	.sectionflags	@""
	.align	4
.nv.constant0._Z7kernel3PjS_:
	.zero		912


//--------------------- .nv.constant0._Z7kernel2PjS_S_ --------------------------
	.section	.nv.constant0._Z7kernel2PjS_S_,"a",@progbits
	.sectionflags	@""
	.align	4
.nv.constant0._Z7kernel2PjS_S_:
	.zero		920


//--------------------- .nv.constant0._Z7kernel1PhPjS0_S0_ --------------------------
	.section	.nv.constant0._Z7kernel1PhPjS0_S0_,"a",@progbits
	.sectionflags	@""
	.align	4
.nv.constant0._Z7kernel1PhPjS0_S0_:
	.zero		928


//--------------------- SYMBOLS --------------------------

	.type		.nv.reservedSmem.offset0,@object
	.size		.nv.reservedSmem.offset0,0x4
